//
// Generated by NVIDIA NVVM Compiler
//
// Compiler Build ID: CL-36424714
// Cuda compilation tools, release 13.0, V13.0.88
// Based on NVVM 20.0.0
//

.version 9.0
.target sm_100
.address_size 64

	// .globl	_Z13setSuppressedPii

.visible .entry _Z13setSuppressedPii(
	.param .u64 .ptr .align 1 _Z13setSuppressedPii_param_0,
	.param .u32 _Z13setSuppressedPii_param_1
)
{
	.reg .pred 	%p<2>;
	.reg .b32 	%r<7>;
	.reg .b64 	%rd<5>;

	ld.param.u64 	%rd1, [_Z13setSuppressedPii_param_0];
	ld.param.u32 	%r2, [_Z13setSuppressedPii_param_1];
	mov.u32 	%r3, %ctaid.x;
	mov.u32 	%r4, %ntid.x;
	mov.u32 	%r5, %tid.x;
	mad.lo.s32 	%r1, %r3, %r4, %r5;
	setp.ge.s32 	%p1, %r1, %r2;
	@%p1 bra 	$L__BB0_2;
	cvta.to.global.u64 	%rd2, %rd1;
	mul.wide.s32 	%rd3, %r1, 4;
	add.s64 	%rd4, %rd2, %rd3;
	mov.b32 	%r6, 0;
	st.global.u32 	[%rd4], %r6;
$L__BB0_2:
	ret;

}


// ===== COMPILED SASS (sm_100) =====

	.target	sm_100

	.elftype	@"ET_EXEC"


//--------------------- .note.nv.tkinfo           --------------------------
	.section	.note.nv.tkinfo,"",@"SHT_NOTE"
	.sectionflags	@"SHF_NOTE_NV_TKINFO"
	.tkinfo
        /*0018*/ 	.word	0x00000002
        /*0030*/ 	.string	""
        /*0030*/ 	.string	"ptxas"
        /*0030*/ 	.string	"Cuda compilation tools, release 13.0, V13.0.88"
        /*0030*/ 	.string	"Build cuda_13.0.r13.0/compiler.36424714_0"
        /*0030*/ 	.string	"-arch sm_100 -m 64 "



//--------------------- .note.nv.cuinfo           --------------------------
	.section	.note.nv.cuinfo,"",@"SHT_NOTE"
	.sectionflags	@"SHF_NOTE_NV_CUINFO"
        /*0018*/ 	.short	0x0002
        /*001a*/ 	.short	0x0064
        /*001c*/ 	.short	0x0082
	.zero		2


//--------------------- .nv.info                  --------------------------
	.section	.nv.info,"",@"SHT_CUDA_INFO"
	.align	4


	//----- nvinfo : EIATTR_REGCOUNT
	.align		4
        /*0000*/ 	.byte	0x04, 0x2f
        /*0002*/ 	.short	(.L_1 - .L_0)
	.align		4
.L_0:
        /*0004*/ 	.word	index@(_Z13setSuppressedPii)
        /*0008*/ 	.word	0x00000008


	//----- nvinfo : EIATTR_FRAME_SIZE
	.align		4
.L_1:
        /*000c*/ 	.byte	0x04, 0x11
        /*000e*/ 	.short	(.L_3 - .L_2)
	.align		4
.L_2:
        /*0010*/ 	.word	index@(_Z13setSuppressedPii)
        /*0014*/ 	.word	0x00000000


	//----- nvinfo : EIATTR_MIN_STACK_SIZE
	.align		4
.L_3:
        /*0018*/ 	.byte	0x04, 0x12
        /*001a*/ 	.short	(.L_5 - .L_4)
	.align		4
.L_4:
        /*001c*/ 	.word	index@(_Z13setSuppressedPii)
        /*0020*/ 	.word	0x00000000
.L_5:


//--------------------- .nv.compat                --------------------------
	.section	.nv.compat,"",@"SHT_CUDA_COMPAT_INFO"
	.align	4
        /*0000*/ 	.byte	0x02, 0x09, 0x00, 0x00, 0x02, 0x02, 0x01, 0x00, 0x02, 0x05, 0x05, 0x00, 0x03, 0x07, 0x01, 0x01
        /*0010*/ 	.byte	0x02, 0x03, 0x00, 0x00, 0x02, 0x06, 0x01, 0x00, 0x04, 0x0b, 0x08, 0x00, 0x09, 0x00, 0x00, 0x00
        /*0020*/ 	.byte	0x00, 0x00, 0x00, 0x00


//--------------------- .nv.info._Z13setSuppressedPii --------------------------
	.section	.nv.info._Z13setSuppressedPii,"",@"SHT_CUDA_INFO"
	.sectionflags	@""
	.align	4


	//----- nvinfo : EIATTR_CUDA_API_VERSION
	.align		4
        /*0000*/ 	.byte	0x04, 0x37
        /*0002*/ 	.short	(.L_7 - .L_6)
.L_6:
        /*0004*/ 	.word	0x00000082


	//----- nvinfo : EIATTR_KPARAM_INFO
	.align		4
.L_7:
        /*0008*/ 	.byte	0x04, 0x17
        /*000a*/ 	.short	(.L_9 - .L_8)
.L_8:
        /*000c*/ 	.word	0x00000000
        /*0010*/ 	.short	0x0001
        /*0012*/ 	.short	0x0008
        /*0014*/ 	.byte	0x00, 0xf0, 0x11, 0x00


	//----- nvinfo : EIATTR_KPARAM_INFO
	.align		4
.L_9:
        /*0018*/ 	.byte	0x04, 0x17
        /*001a*/ 	.short	(.L_11 - .L_10)
.L_10:
        /*001c*/ 	.word	0x00000000
        /*0020*/ 	.short	0x0000
        /*0022*/ 	.short	0x0000
        /*0024*/ 	.byte	0x00, 0xf5, 0x21, 0x00


	//----- nvinfo : EIATTR_SPARSE_MMA_MASK
	.align		4
.L_11:
        /*0028*/ 	.byte	0x03, 0x50
        /*002a*/ 	.short	0x0000


	//----- nvinfo : EIATTR_MAXREG_COUNT
	.align		4
        /*002c*/ 	.byte	0x03, 0x1b
        /*002e*/ 	.short	0x00ff


	//----- nvinfo : EIATTR_MERCURY_ISA_VERSION
	.align		4
        /*0030*/ 	.byte	0x03, 0x5f
        /*0032*/ 	.short	0x0101


	//----- nvinfo : EIATTR_VRC_CTA_INIT_COUNT
	.align		4
        /*0034*/ 	.byte	0x02, 0x4a
	.zero		1
	.zero		1


	//----- nvinfo : EIATTR_EXIT_INSTR_OFFSETS
	.align		4
        /*0038*/ 	.byte	0x04, 0x1c
        /*003a*/ 	.short	(.L_13 - .L_12)


	//   ....[0]....
.L_12:
        /*003c*/ 	.word	0x00000070


	//   ....[1]....
        /*0040*/ 	.word	0x000000c0


	//----- nvinfo : EIATTR_CBANK_PARAM_SIZE
	.align		4
.L_13:
        /*0044*/ 	.byte	0x03, 0x19
        /*0046*/ 	.short	0x000c


	//----- nvinfo : EIATTR_PARAM_CBANK
	.align		4
        /*0048*/ 	.byte	0x04, 0x0a
        /*004a*/ 	.short	(.L_15 - .L_14)
	.align		4
.L_14:
        /*004c*/ 	.word	index@(.nv.constant0._Z13setSuppressedPii)
        /*0050*/ 	.short	0x0380
        /*0052*/ 	.short	0x000c


	//----- nvinfo : EIATTR_SW_WAR
	.align		4
.L_15:
        /*0054*/ 	.byte	0x04, 0x36
        /*0056*/ 	.short	(.L_17 - .L_16)
.L_16:
        /*0058*/ 	.word	0x00000008
.L_17:


//--------------------- .nv.callgraph             --------------------------
	.section	.nv.callgraph,"",@"SHT_CUDA_CALLGRAPH"
	.align	4
	.sectionentsize	8
	.align		4
        /*0000*/ 	.word	0x00000000
	.align		4
        /*0004*/ 	.word	0xffffffff
	.align		4
        /*0008*/ 	.word	0x00000000
	.align		4
        /*000c*/ 	.word	0xfffffffe
	.align		4
        /*0010*/ 	.word	0x00000000
	.align		4
        /*0014*/ 	.word	0xfffffffd
	.align		4
        /*0018*/ 	.word	0x00000000
	.align		4
        /*001c*/ 	.word	0xfffffffc


//--------------------- .text._Z13setSuppressedPii --------------------------
	.section	.text._Z13setSuppressedPii,"ax",@progbits
	.align	128
        .global         _Z13setSuppressedPii
        .type           _Z13setSuppressedPii,@function
        .size           _Z13setSuppressedPii,(.L_x_1 - _Z13setSuppressedPii)
        .other          _Z13setSuppressedPii,@"STO_CUDA_ENTRY STV_DEFAULT"
_Z13setSuppressedPii:
.text._Z13setSuppressedPii:
[----:B------:R-:W-:Y:S01]  /*0000*/  LDC R1, c[0x0][0x37c] ;  /* 0x0000df00ff017b82 */ /* 0x000fe20000000800 */
[----:B------:R-:W0:Y:S07]  /*0010*/  S2R R0, SR_TID.X ;  /* 0x0000000000007919 */ /* 0x000e2e0000002100 */
[----:B------:R-:W0:Y:S01]  /*0020*/  S2UR UR4, SR_CTAID.X ;  /* 0x00000000000479c3 */ /* 0x000e220000002500 */
[----:B------:R-:W1:Y:S07]  /*0030*/  LDCU UR5, c[0x0][0x388] ;  /* 0x00007100ff0577ac */ /* 0x000e6e0008000800 */
[----:B------:R-:W0:Y:S02]  /*0040*/  LDC R5, c[0x0][0x360] ;  /* 0x0000d800ff057b82 */ /* 0x000e240000000800 */
[----:B0-----:R-:W-:-:S05]  /*0050*/  IMAD R5, R5, UR4, R0 ;  /* 0x0000000405057c24 */ /* 0x001fca000f8e0200 */
[----:B-1----:R-:W-:-:S13]  /*0060*/  ISETP.GE.AND P0, PT, R5, UR5, PT ;  /* 0x0000000505007c0c */ /* 0x002fda000bf06270 */
[----:B------:R-:W-:Y:S05]  /*0070*/  @P0 EXIT ;  /* 0x000000000000094d */ /* 0x000fea0003800000 */
[----:B------:R-:W0:Y:S01]  /*0080*/  LDC.64 R2, c[0x0][0x380] ;  /* 0x0000e000ff027b82 */ /* 0x000e220000000a00 */
[----:B------:R-:W1:Y:S01]  /*0090*/  LDCU.64 UR4, c[0x0][0x358] ;  /* 0x00006b00ff0477ac */ /* 0x000e620008000a00 */
[----:B0-----:R-:W-:-:S05]  /*00a0*/  IMAD.WIDE R2, R5, 0x4, R2 ;  /* 0x0000000405027825 */ /* 0x001fca00078e0202 */
[----:B-1----:R-:W-:Y:S01]  /*00b0*/  STG.E desc[UR4][R2.64], RZ ;  /* 0x000000ff02007986 */ /* 0x002fe2000c101904 */
[----:B------:R-:W-:Y:S05]  /*00c0*/  EXIT ;  /* 0x000000000000794d */ /* 0x000fea0003800000 */
.L_x_0:
[----:B------:R-:W-:-:S00]  /*00d0*/  BRA `(.L_x_0) ;  /* 0xfffffffc00fc7947 */ /* 0x000fc0000383ffff */
[----:B------:R-:W-:-:S00]  /*00e0*/  NOP ;  /* 0x0000000000007918 */ /* 0x000fc00000000000 */
        /* <DEDUP_REMOVED lines=9> */
.L_x_1:


//--------------------- .nv.shared.reserved.0     --------------------------
	.section	.nv.shared.reserved.0,"aw",@nobits
	.weak		__nv_reservedSMEM_offset_0_alias
	.size		__nv_reservedSMEM_offset_0_alias, 0, 64
	.other		__nv_reservedSMEM_offset_0_alias,@"STO_CUDA_RESERVED_SHARED STV_DEFAULT"
__nv_reservedSMEM_offset_0_alias:
	.zero		0
	.zero		64


//--------------------- .nv.constant0._Z13setSuppressedPii --------------------------
	.section	.nv.constant0._Z13setSuppressedPii,"a",@progbits
	.sectionflags	@""
	.align	4
.nv.constant0._Z13setSuppressedPii:
	.zero		908


//--------------------- SYMBOLS --------------------------

	.type		.nv.reservedSmem.offset0,@object
	.size		.nv.reservedSmem.offset0,0x4
